//
// Generated by NVIDIA NVVM Compiler
//
// Compiler Build ID: CL-36424714
// Cuda compilation tools, release 13.0, V13.0.88
// Based on NVVM 20.0.0
//

.version 9.0
.target sm_100
.address_size 64

	// .globl	_Z10vectorAdd1PKfS0_Pfi

.visible .entry _Z10vectorAdd1PKfS0_Pfi(
	.param .u64 .ptr .align 1 _Z10vectorAdd1PKfS0_Pfi_param_0,
	.param .u64 .ptr .align 1 _Z10vectorAdd1PKfS0_Pfi_param_1,
	.param .u64 .ptr .align 1 _Z10vectorAdd1PKfS0_Pfi_param_2,
	.param .u32 _Z10vectorAdd1PKfS0_Pfi_param_3
)
{
	.reg .pred 	%p<2>;
	.reg .b32 	%r<6>;
	.reg .b32 	%f<4>;
	.reg .b64 	%rd<11>;

	ld.param.u64 	%rd1, [_Z10vectorAdd1PKfS0_Pfi_param_0];
	ld.param.u64 	%rd2, [_Z10vectorAdd1PKfS0_Pfi_param_1];
	ld.param.u64 	%rd3, [_Z10vectorAdd1PKfS0_Pfi_param_2];
	ld.param.u32 	%r2, [_Z10vectorAdd1PKfS0_Pfi_param_3];
	mov.u32 	%r3, %ntid.x;
	mov.u32 	%r4, %ctaid.x;
	mov.u32 	%r5, %tid.x;
	mad.lo.s32 	%r1, %r3, %r4, %r5;
	setp.ge.s32 	%p1, %r1, %r2;
	@%p1 bra 	$L__BB0_2;
	cvta.to.global.u64 	%rd4, %rd1;
	cvta.to.global.u64 	%rd5, %rd2;
	cvta.to.global.u64 	%rd6, %rd3;
	mul.wide.s32 	%rd7, %r1, 4;
	add.s64 	%rd8, %rd4, %rd7;
	ld.global.f32 	%f1, [%rd8];
	add.s64 	%rd9, %rd5, %rd7;
	ld.global.f32 	%f2, [%rd9];
	add.f32 	%f3, %f1, %f2;
	add.s64 	%rd10, %rd6, %rd7;
	st.global.f32 	[%rd10], %f3;
$L__BB0_2:
	ret;

}
	// .globl	_Z9vectorAddPKfS0_Pfi
.visible .entry _Z9vectorAddPKfS0_Pfi(
	.param .u64 .ptr .align 1 _Z9vectorAddPKfS0_Pfi_param_0,
	.param .u64 .ptr .align 1 _Z9vectorAddPKfS0_Pfi_param_1,
	.param .u64 .ptr .align 1 _Z9vectorAddPKfS0_Pfi_param_2,
	.param .u32 _Z9vectorAddPKfS0_Pfi_param_3
)
{
	.reg .pred 	%p<3>;
	.reg .b32 	%r<11>;
	.reg .b32 	%f<4>;
	.reg .b64 	%rd<11>;

	ld.param.u64 	%rd4, [_Z9vectorAddPKfS0_Pfi_param_0];
	ld.param.u64 	%rd5, [_Z9vectorAddPKfS0_Pfi_param_1];
	ld.param.u64 	%rd6, [_Z9vectorAddPKfS0_Pfi_param_2];
	ld.param.u32 	%r6, [_Z9vectorAddPKfS0_Pfi_param_3];
	mov.u32 	%r1, %ntid.x;
	mov.u32 	%r7, %ctaid.x;
	mov.u32 	%r8, %tid.x;
	mad.lo.s32 	%r10, %r1, %r7, %r8;
	setp.ge.s32 	%p1, %r10, %r6;
	@%p1 bra 	$L__BB1_3;
	mov.u32 	%r9, %nctaid.x;
	mul.lo.s32 	%r3, %r9, %r1;
	cvta.to.global.u64 	%rd1, %rd4;
	cvta.to.global.u64 	%rd2, %rd5;
	cvta.to.global.u64 	%rd3, %rd6;
$L__BB1_2:
	mul.wide.s32 	%rd7, %r10, 4;
	add.s64 	%rd8, %rd1, %rd7;
	ld.global.f32 	%f1, [%rd8];
	add.s64 	%rd9, %rd2, %rd7;
	ld.global.f32 	%f2, [%rd9];
	add.f32 	%f3, %f1, %f2;
	add.s64 	%rd10, %rd3, %rd7;
	st.global.f32 	[%rd10], %f3;
	add.s32 	%r10, %r10, %r3;
	setp.lt.s32 	%p2, %r10, %r6;
	@%p2 bra 	$L__BB1_2;
$L__BB1_3:
	ret;

}
	// .globl	_Z18vectorAdd_non_unifPKfS0_Pfi
.visible .entry _Z18vectorAdd_non_unifPKfS0_Pfi(
	.param .u64 .ptr .align 1 _Z18vectorAdd_non_unifPKfS0_Pfi_param_0,
	.param .u64 .ptr .align 1 _Z18vectorAdd_non_unifPKfS0_Pfi_param_1,
	.param .u64 .ptr .align 1 _Z18vectorAdd_non_unifPKfS0_Pfi_param_2,
	.param .u32 _Z18vectorAdd_non_unifPKfS0_Pfi_param_3
)
{
	.reg .pred 	%p<3>;
	.reg .b32 	%r<11>;
	.reg .b32 	%f<4>;
	.reg .b64 	%rd<11>;

	ld.param.u64 	%rd4, [_Z18vectorAdd_non_unifPKfS0_Pfi_param_0];
	ld.param.u64 	%rd5, [_Z18vectorAdd_non_unifPKfS0_Pfi_param_1];
	ld.param.u64 	%rd6, [_Z18vectorAdd_non_unifPKfS0_Pfi_param_2];
	ld.param.u32 	%r6, [_Z18vectorAdd_non_unifPKfS0_Pfi_param_3];
	mov.u32 	%r1, %ntid.x;
	mov.u32 	%r7, %ctaid.x;
	mov.u32 	%r8, %tid.x;
	mad.lo.s32 	%r10, %r1, %r7, %r8;
	setp.ge.s32 	%p1, %r10, %r6;
	@%p1 bra 	$L__BB2_3;
	mov.u32 	%r9, %nctaid.x;
	mul.lo.s32 	%r3, %r9, %r1;
	cvta.to.global.u64 	%rd1, %rd4;
	cvta.to.global.u64 	%rd2, %rd5;
	cvta.to.global.u64 	%rd3, %rd6;
$L__BB2_2:
	mul.wide.s32 	%rd7, %r10, 4;
	add.s64 	%rd8, %rd1, %rd7;
	ld.global.f32 	%f1, [%rd8];
	add.s64 	%rd9, %rd2, %rd7;
	ld.global.f32 	%f2, [%rd9];
	add.f32 	%f3, %f1, %f2;
	add.s64 	%rd10, %rd3, %rd7;
	st.global.f32 	[%rd10], %f3;
	add.s32 	%r10, %r10, %r3;
	setp.lt.s32 	%p2, %r10, %r6;
	@%p2 bra 	$L__BB2_2;
$L__BB2_3:
	ret;

}
	// .globl	_Z17vectorAddDownwardPKfS0_Pfi
.visible .entry _Z17vectorAddDownwardPKfS0_Pfi(
	.param .u64 .ptr .align 1 _Z17vectorAddDownwardPKfS0_Pfi_param_0,
	.param .u64 .ptr .align 1 _Z17vectorAddDownwardPKfS0_Pfi_param_1,
	.param .u64 .ptr .align 1 _Z17vectorAddDownwardPKfS0_Pfi_param_2,
	.param .u32 _Z17vectorAddDownwardPKfS0_Pfi_param_3
)
{
	.reg .pred 	%p<3>;
	.reg .b32 	%r<14>;
	.reg .b32 	%f<4>;
	.reg .b64 	%rd<11>;

	ld.param.u64 	%rd4, [_Z17vectorAddDownwardPKfS0_Pfi_param_0];
	ld.param.u64 	%rd5, [_Z17vectorAddDownwardPKfS0_Pfi_param_1];
	ld.param.u64 	%rd6, [_Z17vectorAddDownwardPKfS0_Pfi_param_2];
	ld.param.u32 	%r6, [_Z17vectorAddDownwardPKfS0_Pfi_param_3];
	mov.u32 	%r1, %ntid.x;
	mov.u32 	%r7, %ctaid.x;
	mul.lo.s32 	%r8, %r1, %r7;
	not.b32 	%r9, %r8;
	mov.u32 	%r10, %tid.x;
	sub.s32 	%r11, %r9, %r10;
	add.s32 	%r13, %r11, %r6;
	setp.lt.s32 	%p1, %r13, 0;
	@%p1 bra 	$L__BB3_3;
	mov.u32 	%r12, %nctaid.x;
	mul.lo.s32 	%r3, %r12, %r1;
	cvta.to.global.u64 	%rd1, %rd4;
	cvta.to.global.u64 	%rd2, %rd5;
	cvta.to.global.u64 	%rd3, %rd6;
$L__BB3_2:
	mul.wide.u32 	%rd7, %r13, 4;
	add.s64 	%rd8, %rd1, %rd7;
	ld.global.f32 	%f1, [%rd8];
	add.s64 	%rd9, %rd2, %rd7;
	ld.global.f32 	%f2, [%rd9];
	add.f32 	%f3, %f1, %f2;
	add.s64 	%rd10, %rd3, %rd7;
	st.global.f32 	[%rd10], %f3;
	sub.s32 	%r13, %r13, %r3;
	setp.gt.s32 	%p2, %r13, -1;
	@%p2 bra 	$L__BB3_2;
$L__BB3_3:
	ret;

}


// ===== COMPILED SASS (sm_100) =====

	.target	sm_100

	.elftype	@"ET_EXEC"


//--------------------- .note.nv.tkinfo           --------------------------
	.section	.note.nv.tkinfo,"",@"SHT_NOTE"
	.sectionflags	@"SHF_NOTE_NV_TKINFO"
	.tkinfo
        /*0018*/ 	.word	0x00000002
        /*0030*/ 	.string	""
        /*0030*/ 	.string	"ptxas"
        /*0030*/ 	.string	"Cuda compilation tools, release 13.0, V13.0.88"
        /*0030*/ 	.string	"Build cuda_13.0.r13.0/compiler.36424714_0"
        /*0030*/ 	.string	"-arch sm_100 -m 64 "



//--------------------- .note.nv.cuinfo           --------------------------
	.section	.note.nv.cuinfo,"",@"SHT_NOTE"
	.sectionflags	@"SHF_NOTE_NV_CUINFO"
        /*0018*/ 	.short	0x0002
        /*001a*/ 	.short	0x0064
        /*001c*/ 	.short	0x0082
	.zero		2


//--------------------- .nv.info                  --------------------------
	.section	.nv.info,"",@"SHT_CUDA_INFO"
	.align	4


	//----- nvinfo : EIATTR_REGCOUNT
	.align		4
        /*0000*/ 	.byte	0x04, 0x2f
        /*0002*/ 	.short	(.L_1 - .L_0)
	.align		4
.L_0:
        /*0004*/ 	.word	index@(_Z10vectorAdd1PKfS0_Pfi)
        /*0008*/ 	.word	0x0000000c


	//----- nvinfo : EIATTR_FRAME_SIZE
	.align		4
.L_1:
        /*000c*/ 	.byte	0x04, 0x11
        /*000e*/ 	.short	(.L_3 - .L_2)
	.align		4
.L_2:
        /*0010*/ 	.word	index@(_Z10vectorAdd1PKfS0_Pfi)
        /*0014*/ 	.word	0x00000000


	//----- nvinfo : EIATTR_REGCOUNT
	.align		4
.L_3:
        /*0018*/ 	.byte	0x04, 0x2f
        /*001a*/ 	.short	(.L_5 - .L_4)
	.align		4
.L_4:
        /*001c*/ 	.word	index@(_Z9vectorAddPKfS0_Pfi)
        /*0020*/ 	.word	0x00000012


	//----- nvinfo : EIATTR_FRAME_SIZE
	.align		4
.L_5:
        /*0024*/ 	.byte	0x04, 0x11
        /*0026*/ 	.short	(.L_7 - .L_6)
	.align		4
.L_6:
        /*0028*/ 	.word	index@(_Z9vectorAddPKfS0_Pfi)
        /*002c*/ 	.word	0x00000000


	//----- nvinfo : EIATTR_REGCOUNT
	.align		4
.L_7:
        /*0030*/ 	.byte	0x04, 0x2f
        /*0032*/ 	.short	(.L_9 - .L_8)
	.align		4
.L_8:
        /*0034*/ 	.word	index@(_Z18vectorAdd_non_unifPKfS0_Pfi)
        /*0038*/ 	.word	0x00000012


	//----- nvinfo : EIATTR_FRAME_SIZE
	.align		4
.L_9:
        /*003c*/ 	.byte	0x04, 0x11
        /*003e*/ 	.short	(.L_11 - .L_10)
	.align		4
.L_10:
        /*0040*/ 	.word	index@(_Z18vectorAdd_non_unifPKfS0_Pfi)
        /*0044*/ 	.word	0x00000000


	//----- nvinfo : EIATTR_REGCOUNT
	.align		4
.L_11:
        /*0048*/ 	.byte	0x04, 0x2f
        /*004a*/ 	.short	(.L_13 - .L_12)
	.align		4
.L_12:
        /*004c*/ 	.word	index@(_Z17vectorAddDownwardPKfS0_Pfi)
        /*0050*/ 	.word	0x00000012


	//----- nvinfo : EIATTR_FRAME_SIZE
	.align		4
.L_13:
        /*0054*/ 	.byte	0x04, 0x11
        /*0056*/ 	.short	(.L_15 - .L_14)
	.align		4
.L_14:
        /*0058*/ 	.word	index@(_Z17vectorAddDownwardPKfS0_Pfi)
        /*005c*/ 	.word	0x00000000


	//----- nvinfo : EIATTR_MIN_STACK_SIZE
	.align		4
.L_15:
        /*0060*/ 	.byte	0x04, 0x12
        /*0062*/ 	.short	(.L_17 - .L_16)
	.align		4
.L_16:
        /*0064*/ 	.word	index@(_Z17vectorAddDownwardPKfS0_Pfi)
        /*0068*/ 	.word	0x00000000


	//----- nvinfo : EIATTR_MIN_STACK_SIZE
	.align		4
.L_17:
        /*006c*/ 	.byte	0x04, 0x12
        /*006e*/ 	.short	(.L_19 - .L_18)
	.align		4
.L_18:
        /*0070*/ 	.word	index@(_Z18vectorAdd_non_unifPKfS0_Pfi)
        /*0074*/ 	.word	0x00000000


	//----- nvinfo : EIATTR_MIN_STACK_SIZE
	.align		4
.L_19:
        /*0078*/ 	.byte	0x04, 0x12
        /*007a*/ 	.short	(.L_21 - .L_20)
	.align		4
.L_20:
        /*007c*/ 	.word	index@(_Z9vectorAddPKfS0_Pfi)
        /*0080*/ 	.word	0x00000000


	//----- nvinfo : EIATTR_MIN_STACK_SIZE
	.align		4
.L_21:
        /*0084*/ 	.byte	0x04, 0x12
        /*0086*/ 	.short	(.L_23 - .L_22)
	.align		4
.L_22:
        /*0088*/ 	.word	index@(_Z10vectorAdd1PKfS0_Pfi)
        /*008c*/ 	.word	0x00000000
.L_23:


//--------------------- .nv.compat                --------------------------
	.section	.nv.compat,"",@"SHT_CUDA_COMPAT_INFO"
	.align	4
        /*0000*/ 	.byte	0x02, 0x09, 0x00, 0x00, 0x02, 0x02, 0x01, 0x00, 0x02, 0x05, 0x05, 0x00, 0x03, 0x07, 0x01, 0x01
        /*0010*/ 	.byte	0x02, 0x03, 0x00, 0x00, 0x02, 0x06, 0x01, 0x00, 0x04, 0x0b, 0x08, 0x00, 0x09, 0x00, 0x00, 0x00
        /*0020*/ 	.byte	0x00, 0x00, 0x00, 0x00


//--------------------- .nv.info._Z17vectorAddDownwardPKfS0_Pfi --------------------------
	.section	.nv.info._Z17vectorAddDownwardPKfS0_Pfi,"",@"SHT_CUDA_INFO"
	.sectionflags	@""
	.align	4


	//----- nvinfo : EIATTR_CUDA_API_VERSION
	.align		4
        /*0000*/ 	.byte	0x04, 0x37
        /*0002*/ 	.short	(.L_25 - .L_24)
.L_24:
        /*0004*/ 	.word	0x00000082


	//----- nvinfo : EIATTR_KPARAM_INFO
	.align		4
.L_25:
        /*0008*/ 	.byte	0x04, 0x17
        /*000a*/ 	.short	(.L_27 - .L_26)
.L_26:
        /*000c*/ 	.word	0x00000000
        /*0010*/ 	.short	0x0003
        /*0012*/ 	.short	0x0018
        /*0014*/ 	.byte	0x00, 0xf0, 0x11, 0x00


	//----- nvinfo : EIATTR_KPARAM_INFO
	.align		4
.L_27:
        /*0018*/ 	.byte	0x04, 0x17
        /*001a*/ 	.short	(.L_29 - .L_28)
.L_28:
        /*001c*/ 	.word	0x00000000
        /*0020*/ 	.short	0x0002
        /*0022*/ 	.short	0x0010
        /*0024*/ 	.byte	0x00, 0xf5, 0x21, 0x00


	//----- nvinfo : EIATTR_KPARAM_INFO
	.align		4
.L_29:
        /*0028*/ 	.byte	0x04, 0x17
        /*002a*/ 	.short	(.L_31 - .L_30)
.L_30:
        /*002c*/ 	.word	0x00000000
        /*0030*/ 	.short	0x0001
        /*0032*/ 	.short	0x0008
        /*0034*/ 	.byte	0x00, 0xf5, 0x21, 0x00


	//----- nvinfo : EIATTR_KPARAM_INFO
	.align		4
.L_31:
        /*0038*/ 	.byte	0x04, 0x17
        /*003a*/ 	.short	(.L_33 - .L_32)
.L_32:
        /*003c*/ 	.word	0x00000000
        /*0040*/ 	.short	0x0000
        /*0042*/ 	.short	0x0000
        /*0044*/ 	.byte	0x00, 0xf5, 0x21, 0x00


	//----- nvinfo : EIATTR_SPARSE_MMA_MASK
	.align		4
.L_33:
        /*0048*/ 	.byte	0x03, 0x50
        /*004a*/ 	.short	0x0000


	//----- nvinfo : EIATTR_MAXREG_COUNT
	.align		4
        /*004c*/ 	.byte	0x03, 0x1b
        /*004e*/ 	.short	0x00ff


	//----- nvinfo : EIATTR_MERCURY_ISA_VERSION
	.align		4
        /*0050*/ 	.byte	0x03, 0x5f
        /*0052*/ 	.short	0x0101


	//----- nvinfo : EIATTR_VRC_CTA_INIT_COUNT
	.align		4
        /*0054*/ 	.byte	0x02, 0x4a
	.zero		1
	.zero		1


	//----- nvinfo : EIATTR_EXIT_INSTR_OFFSETS
	.align		4
        /*0058*/ 	.byte	0x04, 0x1c
        /*005a*/ 	.short	(.L_35 - .L_34)


	//   ....[0]....
.L_34:
        /*005c*/ 	.word	0x00000090


	//   ....[1]....
        /*0060*/ 	.word	0x000001a0


	//----- nvinfo : EIATTR_CRS_STACK_SIZE
	.align		4
.L_35:
        /*0064*/ 	.byte	0x04, 0x1e
        /*0066*/ 	.short	(.L_37 - .L_36)
.L_36:
        /*0068*/ 	.word	0x00000000


	//----- nvinfo : EIATTR_CBANK_PARAM_SIZE
	.align		4
.L_37:
        /*006c*/ 	.byte	0x03, 0x19
        /*006e*/ 	.short	0x001c


	//----- nvinfo : EIATTR_PARAM_CBANK
	.align		4
        /*0070*/ 	.byte	0x04, 0x0a
        /*0072*/ 	.short	(.L_39 - .L_38)
	.align		4
.L_38:
        /*0074*/ 	.word	index@(.nv.constant0._Z17vectorAddDownwardPKfS0_Pfi)
        /*0078*/ 	.short	0x0380
        /*007a*/ 	.short	0x001c


	//----- nvinfo : EIATTR_SW_WAR
	.align		4
.L_39:
        /*007c*/ 	.byte	0x04, 0x36
        /*007e*/ 	.short	(.L_41 - .L_40)
.L_40:
        /*0080*/ 	.word	0x00000008
.L_41:


//--------------------- .nv.info._Z18vectorAdd_non_unifPKfS0_Pfi --------------------------
	.section	.nv.info._Z18vectorAdd_non_unifPKfS0_Pfi,"",@"SHT_CUDA_INFO"
	.sectionflags	@""
	.align	4


	//----- nvinfo : EIATTR_CUDA_API_VERSION
	.align		4
        /*0000*/ 	.byte	0x04, 0x37
        /*0002*/ 	.short	(.L_43 - .L_42)
.L_42:
        /*0004*/ 	.word	0x00000082


	//----- nvinfo : EIATTR_KPARAM_INFO
	.align		4
.L_43:
        /*0008*/ 	.byte	0x04, 0x17
        /*000a*/ 	.short	(.L_45 - .L_44)
.L_44:
        /*000c*/ 	.word	0x00000000
        /*0010*/ 	.short	0x0003
        /*0012*/ 	.short	0x0018
        /*0014*/ 	.byte	0x00, 0xf0, 0x11, 0x00


	//----- nvinfo : EIATTR_KPARAM_INFO
	.align		4
.L_45:
        /*0018*/ 	.byte	0x04, 0x17
        /*001a*/ 	.short	(.L_47 - .L_46)
.L_46:
        /*001c*/ 	.word	0x00000000
        /*0020*/ 	.short	0x0002
        /*0022*/ 	.short	0x0010
        /*0024*/ 	.byte	0x00, 0xf5, 0x21, 0x00


	//----- nvinfo : EIATTR_KPARAM_INFO
	.align		4
.L_47:
        /*0028*/ 	.byte	0x04, 0x17
        /*002a*/ 	.short	(.L_49 - .L_48)
.L_48:
        /*002c*/ 	.word	0x00000000
        /*0030*/ 	.short	0x0001
        /*0032*/ 	.short	0x0008
        /*0034*/ 	.byte	0x00, 0xf5, 0x21, 0x00


	//----- nvinfo : EIATTR_KPARAM_INFO
	.align		4
.L_49:
        /*0038*/ 	.byte	0x04, 0x17
        /*003a*/ 	.short	(.L_51 - .L_50)
.L_50:
        /*003c*/ 	.word	0x00000000
        /*0040*/ 	.short	0x0000
        /*0042*/ 	.short	0x0000
        /*0044*/ 	.byte	0x00, 0xf5, 0x21, 0x00


	//----- nvinfo : EIATTR_SPARSE_MMA_MASK
	.align		4
.L_51:
        /*0048*/ 	.byte	0x03, 0x50
        /*004a*/ 	.short	0x0000


	//----- nvinfo : EIATTR_MAXREG_COUNT
	.align		4
        /*004c*/ 	.byte	0x03, 0x1b
        /*004e*/ 	.short	0x00ff


	//----- nvinfo : EIATTR_MERCURY_ISA_VERSION
	.align		4
        /*0050*/ 	.byte	0x03, 0x5f
        /*0052*/ 	.short	0x0101


	//----- nvinfo : EIATTR_VRC_CTA_INIT_COUNT
	.align		4
        /*0054*/ 	.byte	0x02, 0x4a
	.zero		1
	.zero		1


	//----- nvinfo : EIATTR_EXIT_INSTR_OFFSETS
	.align		4
        /*0058*/ 	.byte	0x04, 0x1c
        /*005a*/ 	.short	(.L_53 - .L_52)


	//   ....[0]....
.L_52:
        /*005c*/ 	.word	0x00000070


	//   ....[1]....
        /*0060*/ 	.word	0x00000180


	//----- nvinfo : EIATTR_CRS_STACK_SIZE
	.align		4
.L_53:
        /*0064*/ 	.byte	0x04, 0x1e
        /*0066*/ 	.short	(.L_55 - .L_54)
.L_54:
        /*0068*/ 	.word	0x00000000


	//----- nvinfo : EIATTR_CBANK_PARAM_SIZE
	.align		4
.L_55:
        /*006c*/ 	.byte	0x03, 0x19
        /*006e*/ 	.short	0x001c


	//----- nvinfo : EIATTR_PARAM_CBANK
	.align		4
        /*0070*/ 	.byte	0x04, 0x0a
        /*0072*/ 	.short	(.L_57 - .L_56)
	.align		4
.L_56:
        /*0074*/ 	.word	index@(.nv.constant0._Z18vectorAdd_non_unifPKfS0_Pfi)
        /*0078*/ 	.short	0x0380
        /*007a*/ 	.short	0x001c


	//----- nvinfo : EIATTR_SW_WAR
	.align		4
.L_57:
        /*007c*/ 	.byte	0x04, 0x36
        /*007e*/ 	.short	(.L_59 - .L_58)
.L_58:
        /*0080*/ 	.word	0x00000008
.L_59:


//--------------------- .nv.info._Z9vectorAddPKfS0_Pfi --------------------------
	.section	.nv.info._Z9vectorAddPKfS0_Pfi,"",@"SHT_CUDA_INFO"
	.sectionflags	@""
	.align	4


	//----- nvinfo : EIATTR_CUDA_API_VERSION
	.align		4
        /*0000*/ 	.byte	0x04, 0x37
        /*0002*/ 	.short	(.L_61 - .L_60)
.L_60:
        /*0004*/ 	.word	0x00000082


	//----- nvinfo : EIATTR_KPARAM_INFO
	.align		4
.L_61:
        /*0008*/ 	.byte	0x04, 0x17
        /*000a*/ 	.short	(.L_63 - .L_62)
.L_62:
        /*000c*/ 	.word	0x00000000
        /*0010*/ 	.short	0x0003
        /*0012*/ 	.short	0x0018
        /*0014*/ 	.byte	0x00, 0xf0, 0x11, 0x00


	//----- nvinfo : EIATTR_KPARAM_INFO
	.align		4
.L_63:
        /*0018*/ 	.byte	0x04, 0x17
        /*001a*/ 	.short	(.L_65 - .L_64)
.L_64:
        /*001c*/ 	.word	0x00000000
        /*0020*/ 	.short	0x0002
        /*0022*/ 	.short	0x0010
        /*0024*/ 	.byte	0x00, 0xf5, 0x21, 0x00


	//----- nvinfo : EIATTR_KPARAM_INFO
	.align		4
.L_65:
        /*0028*/ 	.byte	0x04, 0x17
        /*002a*/ 	.short	(.L_67 - .L_66)
.L_66:
        /*002c*/ 	.word	0x00000000
        /*0030*/ 	.short	0x0001
        /*0032*/ 	.short	0x0008
        /*0034*/ 	.byte	0x00, 0xf5, 0x21, 0x00


	//----- nvinfo : EIATTR_KPARAM_INFO
	.align		4
.L_67:
        /*0038*/ 	.byte	0x04, 0x17
        /*003a*/ 	.short	(.L_69 - .L_68)
.L_68:
        /*003c*/ 	.word	0x00000000
        /*0040*/ 	.short	0x0000
        /*0042*/ 	.short	0x0000
        /*0044*/ 	.byte	0x00, 0xf5, 0x21, 0x00


	//----- nvinfo : EIATTR_SPARSE_MMA_MASK
	.align		4
.L_69:
        /*0048*/ 	.byte	0x03, 0x50
        /*004a*/ 	.short	0x0000


	//----- nvinfo : EIATTR_MAXREG_COUNT
	.align		4
        /*004c*/ 	.byte	0x03, 0x1b
        /*004e*/ 	.short	0x00ff


	//----- nvinfo : EIATTR_MERCURY_ISA_VERSION
	.align		4
        /*0050*/ 	.byte	0x03, 0x5f
        /*0052*/ 	.short	0x0101


	//----- nvinfo : EIATTR_VRC_CTA_INIT_COUNT
	.align		4
        /*0054*/ 	.byte	0x02, 0x4a
	.zero		1
	.zero		1


	//----- nvinfo : EIATTR_EXIT_INSTR_OFFSETS
	.align		4
        /*0058*/ 	.byte	0x04, 0x1c
        /*005a*/ 	.short	(.L_71 - .L_70)


	//   ....[0]....
.L_70:
        /*005c*/ 	.word	0x00000070


	//   ....[1]....
        /*0060*/ 	.word	0x00000180


	//----- nvinfo : EIATTR_CRS_STACK_SIZE
	.align		4
.L_71:
        /*0064*/ 	.byte	0x04, 0x1e
        /*0066*/ 	.short	(.L_73 - .L_72)
.L_72:
        /*0068*/ 	.word	0x00000000


	//----- nvinfo : EIATTR_CBANK_PARAM_SIZE
	.align		4
.L_73:
        /*006c*/ 	.byte	0x03, 0x19
        /*006e*/ 	.short	0x001c


	//----- nvinfo : EIATTR_PARAM_CBANK
	.align		4
        /*0070*/ 	.byte	0x04, 0x0a
        /*0072*/ 	.short	(.L_75 - .L_74)
	.align		4
.L_74:
        /*0074*/ 	.word	index@(.nv.constant0._Z9vectorAddPKfS0_Pfi)
        /*0078*/ 	.short	0x0380
        /*007a*/ 	.short	0x001c


	//----- nvinfo : EIATTR_SW_WAR
	.align		4
.L_75:
        /*007c*/ 	.byte	0x04, 0x36
        /*007e*/ 	.short	(.L_77 - .L_76)
.L_76:
        /*0080*/ 	.word	0x00000008
.L_77:


//--------------------- .nv.info._Z10vectorAdd1PKfS0_Pfi --------------------------
	.section	.nv.info._Z10vectorAdd1PKfS0_Pfi,"",@"SHT_CUDA_INFO"
	.sectionflags	@""
	.align	4


	//----- nvinfo : EIATTR_CUDA_API_VERSION
	.align		4
        /*0000*/ 	.byte	0x04, 0x37
        /*0002*/ 	.short	(.L_79 - .L_78)
.L_78:
        /*0004*/ 	.word	0x00000082


	//----- nvinfo : EIATTR_KPARAM_INFO
	.align		4
.L_79:
        /*0008*/ 	.byte	0x04, 0x17
        /*000a*/ 	.short	(.L_81 - .L_80)
.L_80:
        /*000c*/ 	.word	0x00000000
        /*0010*/ 	.short	0x0003
        /*0012*/ 	.short	0x0018
        /*0014*/ 	.byte	0x00, 0xf0, 0x11, 0x00


	//----- nvinfo : EIATTR_KPARAM_INFO
	.align		4
.L_81:
        /*0018*/ 	.byte	0x04, 0x17
        /*001a*/ 	.short	(.L_83 - .L_82)
.L_82:
        /*001c*/ 	.word	0x00000000
        /*0020*/ 	.short	0x0002
        /*0022*/ 	.short	0x0010
        /*0024*/ 	.byte	0x00, 0xf5, 0x21, 0x00


	//----- nvinfo : EIATTR_KPARAM_INFO
	.align		4
.L_83:
        /*0028*/ 	.byte	0x04, 0x17
        /*002a*/ 	.short	(.L_85 - .L_84)
.L_84:
        /*002c*/ 	.word	0x00000000
        /*0030*/ 	.short	0x0001
        /*0032*/ 	.short	0x0008
        /*0034*/ 	.byte	0x00, 0xf5, 0x21, 0x00


	//----- nvinfo : EIATTR_KPARAM_INFO
	.align		4
.L_85:
        /*0038*/ 	.byte	0x04, 0x17
        /*003a*/ 	.short	(.L_87 - .L_86)
.L_86:
        /*003c*/ 	.word	0x00000000
        /*0040*/ 	.short	0x0000
        /*0042*/ 	.short	0x0000
        /*0044*/ 	.byte	0x00, 0xf5, 0x21, 0x00


	//----- nvinfo : EIATTR_SPARSE_MMA_MASK
	.align		4
.L_87:
        /*0048*/ 	.byte	0x03, 0x50
        /*004a*/ 	.short	0x0000


	//----- nvinfo : EIATTR_MAXREG_COUNT
	.align		4
        /*004c*/ 	.byte	0x03, 0x1b
        /*004e*/ 	.short	0x00ff


	//----- nvinfo : EIATTR_MERCURY_ISA_VERSION
	.align		4
        /*0050*/ 	.byte	0x03, 0x5f
        /*0052*/ 	.short	0x0101


	//----- nvinfo : EIATTR_VRC_CTA_INIT_COUNT
	.align		4
        /*0054*/ 	.byte	0x02, 0x4a
	.zero		1
	.zero		1


	//----- nvinfo : EIATTR_EXIT_INSTR_OFFSETS
	.align		4
        /*0058*/ 	.byte	0x04, 0x1c
        /*005a*/ 	.short	(.L_89 - .L_88)


	//   ....[0]....
.L_88:
        /*005c*/ 	.word	0x00000070


	//   ....[1]....
        /*0060*/ 	.word	0x00000130


	//----- nvinfo : EIATTR_CBANK_PARAM_SIZE
	.align		4
.L_89:
        /*0064*/ 	.byte	0x03, 0x19
        /*0066*/ 	.short	0x001c


	//----- nvinfo : EIATTR_PARAM_CBANK
	.align		4
        /*0068*/ 	.byte	0x04, 0x0a
        /*006a*/ 	.short	(.L_91 - .L_90)
	.align		4
.L_90:
        /*006c*/ 	.word	index@(.nv.constant0._Z10vectorAdd1PKfS0_Pfi)
        /*0070*/ 	.short	0x0380
        /*0072*/ 	.short	0x001c


	//----- nvinfo : EIATTR_SW_WAR
	.align		4
.L_91:
        /*0074*/ 	.byte	0x04, 0x36
        /*0076*/ 	.short	(.L_93 - .L_92)
.L_92:
        /*0078*/ 	.word	0x00000008
.L_93:


//--------------------- .nv.callgraph             --------------------------
	.section	.nv.callgraph,"",@"SHT_CUDA_CALLGRAPH"
	.align	4
	.sectionentsize	8
	.align		4
        /*0000*/ 	.word	0x00000000
	.align		4
        /*0004*/ 	.word	0xffffffff
	.align		4
        /*0008*/ 	.word	0x00000000
	.align		4
        /*000c*/ 	.word	0xfffffffe
	.align		4
        /*0010*/ 	.word	0x00000000
	.align		4
        /*0014*/ 	.word	0xfffffffd
	.align		4
        /*0018*/ 	.word	0x00000000
	.align		4
        /*001c*/ 	.word	0xfffffffc


//--------------------- .text._Z17vectorAddDownwardPKfS0_Pfi --------------------------
	.section	.text._Z17vectorAddDownwardPKfS0_Pfi,"ax",@progbits
	.align	128
        .global         _Z17vectorAddDownwardPKfS0_Pfi
        .type           _Z17vectorAddDownwardPKfS0_Pfi,@function
        .size           _Z17vectorAddDownwardPKfS0_Pfi,(.L_x_7 - _Z17vectorAddDownwardPKfS0_Pfi)
        .other          _Z17vectorAddDownwardPKfS0_Pfi,@"STO_CUDA_ENTRY STV_DEFAULT"
_Z17vectorAddDownwardPKfS0_Pfi:
.text._Z17vectorAddDownwardPKfS0_Pfi:
[----:B------:R-:W-:Y:S08]  /*0000*/  LDC R1, c[0x0][0x37c] ;  /* 0x0000df00ff017b82 */ /* 0x000ff00000000800 */
[----:B------:R-:W0:Y:S01]  /*0010*/  S2UR UR4, SR_CTAID.X ;  /* 0x00000000000479c3 */ /* 0x000e220000002500 */
[----:B------:R-:W1:Y:S01]  /*0020*/  S2R R0, SR_TID.X ;  /* 0x0000000000007919 */ /* 0x000e620000002100 */
[----:B------:R-:W0:Y:S06]  /*0030*/  LDCU UR5, c[0x0][0x360] ;  /* 0x00006c00ff0577ac */ /* 0x000e2c0008000800 */
[----:B------:R-:W1:Y:S01]  /*0040*/  LDC R3, c[0x0][0x398] ;  /* 0x0000e600ff037b82 */ /* 0x000e620000000800 */
[----:B0-----:R-:W-:-:S04]  /*0050*/  UIMAD UR4, UR5, UR4, URZ ;  /* 0x00000004050472a4 */ /* 0x001fc8000f8e02ff */
[----:B------:R-:W-:-:S06]  /*0060*/  ULOP3.LUT UR4, URZ, UR4, URZ, 0x33, !UPT ;  /* 0x00000004ff047292 */ /* 0x000fcc000f8e33ff */
[----:B-1----:R-:W-:-:S04]  /*0070*/  IADD3 R0, PT, PT, R3, UR4, -R0 ;  /* 0x0000000403007c10 */ /* 0x002fc8000fffe800 */
[----:B------:R-:W-:-:S13]  /*0080*/  ISETP.GE.AND P0, PT, R0, RZ, PT ;  /* 0x000000ff0000720c */ /* 0x000fda0003f06270 */
[----:B------:R-:W-:Y:S05]  /*0090*/  @!P0 EXIT ;  /* 0x000000000000894d */ /* 0x000fea0003800000 */
[----:B------:R-:W0:Y:S01]  /*00a0*/  LDC.64 R12, c[0x0][0x390] ;  /* 0x0000e400ff0c7b82 */ /* 0x000e220000000a00 */
[----:B------:R-:W1:Y:S01]  /*00b0*/  LDCU UR4, c[0x0][0x370] ;  /* 0x00006e00ff0477ac */ /* 0x000e620008000800 */
[----:B------:R-:W2:Y:S06]  /*00c0*/  LDCU.64 UR6, c[0x0][0x358] ;  /* 0x00006b00ff0677ac */ /* 0x000eac0008000a00 */
[----:B------:R-:W3:Y:S08]  /*00d0*/  LDC.64 R8, c[0x0][0x380] ;  /* 0x0000e000ff087b82 */ /* 0x000ef00000000a00 */
[----:B------:R-:W4:Y:S01]  /*00e0*/  LDC.64 R10, c[0x0][0x388] ;  /* 0x0000e200ff0a7b82 */ /* 0x000f220000000a00 */
[----:B-1----:R-:W-:-:S12]  /*00f0*/  UIMAD UR4, UR5, UR4, URZ ;  /* 0x00000004050472a4 */ /* 0x002fd8000f8e02ff */
.L_x_0:
[----:B---3--:R-:W-:-:S04]  /*0100*/  IMAD.WIDE.U32 R2, R0, 0x4, R8 ;  /* 0x0000000400027825 */ /* 0x008fc800078e0008 */
[C---:B----4-:R-:W-:Y:S02]  /*0110*/  IMAD.WIDE.U32 R4, R0.reuse, 0x4, R10 ;  /* 0x0000000400047825 */ /* 0x050fe400078e000a */
[----:B--2---:R-:W2:Y:S04]  /*0120*/  LDG.E R2, desc[UR6][R2.64] ;  /* 0x0000000602027981 */ /* 0x004ea8000c1e1900 */
[----:B------:R-:W2:Y:S01]  /*0130*/  LDG.E R5, desc[UR6][R4.64] ;  /* 0x0000000604057981 */ /* 0x000ea2000c1e1900 */
[C---:B01----:R-:W-:Y:S01]  /*0140*/  IMAD.WIDE.U32 R6, R0.reuse, 0x4, R12 ;  /* 0x0000000400067825 */ /* 0x043fe200078e000c */
[----:B------:R-:W-:-:S04]  /*0150*/  IADD3 R0, PT, PT, R0, -UR4, RZ ;  /* 0x8000000400007c10 */ /* 0x000fc8000fffe0ff */
[----:B------:R-:W-:Y:S01]  /*0160*/  ISETP.GT.AND P0, PT, R0, -0x1, PT ;  /* 0xffffffff0000780c */ /* 0x000fe20003f04270 */
[----:B--2---:R-:W-:-:S05]  /*0170*/  FADD R15, R2, R5 ;  /* 0x00000005020f7221 */ /* 0x004fca0000000000 */
[----:B------:R1:W-:Y:S07]  /*0180*/  STG.E desc[UR6][R6.64], R15 ;  /* 0x0000000f06007986 */ /* 0x0003ee000c101906 */
[----:B------:R-:W-:Y:S05]  /*0190*/  @P0 BRA `(.L_x_0) ;  /* 0xfffffffc00d80947 */ /* 0x000fea000383ffff */
[----:B------:R-:W-:Y:S05]  /*01a0*/  EXIT ;  /* 0x000000000000794d */ /* 0x000fea0003800000 */
.L_x_1:
[----:B------:R-:W-:-:S00]  /*01b0*/  BRA `(.L_x_1) ;  /* 0xfffffffc00fc7947 */ /* 0x000fc0000383ffff */
[----:B------:R-:W-:-:S00]  /*01c0*/  NOP ;  /* 0x0000000000007918 */ /* 0x000fc00000000000 */
        /* <DEDUP_REMOVED lines=11> */
.L_x_7:


//--------------------- .text._Z18vectorAdd_non_unifPKfS0_Pfi --------------------------
	.section	.text._Z18vectorAdd_non_unifPKfS0_Pfi,"ax",@progbits
	.align	128
        .global         _Z18vectorAdd_non_unifPKfS0_Pfi
        .type           _Z18vectorAdd_non_unifPKfS0_Pfi,@function
        .size           _Z18vectorAdd_non_unifPKfS0_Pfi,(.L_x_8 - _Z18vectorAdd_non_unifPKfS0_Pfi)
        .other          _Z18vectorAdd_non_unifPKfS0_Pfi,@"STO_CUDA_ENTRY STV_DEFAULT"
_Z18vectorAdd_non_unifPKfS0_Pfi:
.text._Z18vectorAdd_non_unifPKfS0_Pfi:
[----:B------:R-:W-:Y:S01]  /*0000*/  LDC R1, c[0x0][0x37c] ;  /* 0x0000df00ff017b82 */ /* 0x000fe20000000800 */
[----:B------:R-:W0:Y:S01]  /*0010*/  S2R R0, SR_CTAID.X ;  /* 0x0000000000007919 */ /* 0x000e220000002500 */
[----:B------:R-:W0:Y:S01]  /*0020*/  LDCU UR4, c[0x0][0x360] ;  /* 0x00006c00ff0477ac */ /* 0x000e220008000800 */
[----:B------:R-:W0:Y:S01]  /*0030*/  S2R R3, SR_TID.X ;  /* 0x0000000000037919 */ /* 0x000e220000002100 */
[----:B------:R-:W1:Y:S01]  /*0040*/  LDCU UR8, c[0x0][0x398] ;  /* 0x00007300ff0877ac */ /* 0x000e620008000800 */
[----:B0-----:R-:W-:-:S05]  /*0050*/  IMAD R0, R0, UR4, R3 ;  /* 0x0000000400007c24 */ /* 0x001fca000f8e0203 */
[----:B-1----:R-:W-:-:S13]  /*0060*/  ISETP.GE.AND P0, PT, R0, UR8, PT ;  /* 0x0000000800007c0c */ /* 0x002fda000bf06270 */
[----:B------:R-:W-:Y:S05]  /*0070*/  @P0 EXIT ;  /* 0x000000000000094d */ /* 0x000fea0003800000 */
[----:B------:R-:W0:Y:S01]  /*0080*/  LDC.64 R12, c[0x0][0x390] ;  /* 0x0000e400ff0c7b82 */ /* 0x000e220000000a00 */
[----:B------:R-:W1:Y:S01]  /*0090*/  LDCU UR5, c[0x0][0x370] ;  /* 0x00006e00ff0577ac */ /* 0x000e620008000800 */
[----:B------:R-:W2:Y:S06]  /*00a0*/  LDCU.64 UR6, c[0x0][0x358] ;  /* 0x00006b00ff0677ac */ /* 0x000eac0008000a00 */
[----:B------:R-:W3:Y:S08]  /*00b0*/  LDC.64 R8, c[0x0][0x380] ;  /* 0x0000e000ff087b82 */ /* 0x000ef00000000a00 */
[----:B------:R-:W4:Y:S01]  /*00c0*/  LDC.64 R10, c[0x0][0x388] ;  /* 0x0000e200ff0a7b82 */ /* 0x000f220000000a00 */
[----:B-1----:R-:W-:-:S12]  /*00d0*/  UIMAD UR4, UR4, UR5, URZ ;  /* 0x00000005040472a4 */ /* 0x002fd8000f8e02ff */
.L_x_2:
[----:B---3--:R-:W-:-:S04]  /*00e0*/  IMAD.WIDE R2, R0, 0x4, R8 ;  /* 0x0000000400027825 */ /* 0x008fc800078e0208 */
[C---:B----4-:R-:W-:Y:S02]  /*00f0*/  IMAD.WIDE R4, R0.reuse, 0x4, R10 ;  /* 0x0000000400047825 */ /* 0x050fe400078e020a */
[----:B--2---:R-:W2:Y:S04]  /*0100*/  LDG.E R2, desc[UR6][R2.64] ;  /* 0x0000000602027981 */ /* 0x004ea8000c1e1900 */
[----:B------:R-:W2:Y:S01]  /*0110*/  LDG.E R5, desc[UR6][R4.64] ;  /* 0x0000000604057981 */ /* 0x000ea2000c1e1900 */
[C---:B01----:R-:W-:Y:S01]  /*0120*/  IMAD.WIDE R6, R0.reuse, 0x4, R12 ;  /* 0x0000000400067825 */ /* 0x043fe200078e020c */
[----:B------:R-:W-:-:S04]  /*0130*/  IADD3 R0, PT, PT, R0, UR4, RZ ;  /* 0x0000000400007c10 */ /* 0x000fc8000fffe0ff */
[----:B------:R-:W-:Y:S01]  /*0140*/  ISETP.GE.AND P0, PT, R0, UR8, PT ;  /* 0x0000000800007c0c */ /* 0x000fe2000bf06270 */
[----:B--2---:R-:W-:-:S05]  /*0150*/  FADD R15, R2, R5 ;  /* 0x00000005020f7221 */ /* 0x004fca0000000000 */
[----:B------:R1:W-:Y:S07]  /*0160*/  STG.E desc[UR6][R6.64], R15 ;  /* 0x0000000f06007986 */ /* 0x0003ee000c101906 */
[----:B------:R-:W-:Y:S05]  /*0170*/  @!P0 BRA `(.L_x_2) ;  /* 0xfffffffc00d88947 */ /* 0x000fea000383ffff */
[----:B------:R-:W-:Y:S05]  /*0180*/  EXIT ;  /* 0x000000000000794d */ /* 0x000fea0003800000 */
.L_x_3:
        /* <DEDUP_REMOVED lines=15> */
.L_x_8:


//--------------------- .text._Z9vectorAddPKfS0_Pfi --------------------------
	.section	.text._Z9vectorAddPKfS0_Pfi,"ax",@progbits
	.align	128
        .global         _Z9vectorAddPKfS0_Pfi
        .type           _Z9vectorAddPKfS0_Pfi,@function
        .size           _Z9vectorAddPKfS0_Pfi,(.L_x_9 - _Z9vectorAddPKfS0_Pfi)
        .other          _Z9vectorAddPKfS0_Pfi,@"STO_CUDA_ENTRY STV_DEFAULT"
_Z9vectorAddPKfS0_Pfi:
.text._Z9vectorAddPKfS0_Pfi:
        /* <DEDUP_REMOVED lines=14> */
.L_x_4:
        /* <DEDUP_REMOVED lines=11> */
.L_x_5:
        /* <DEDUP_REMOVED lines=15> */
.L_x_9:


//--------------------- .text._Z10vectorAdd1PKfS0_Pfi --------------------------
	.section	.text._Z10vectorAdd1PKfS0_Pfi,"ax",@progbits
	.align	128
        .global         _Z10vectorAdd1PKfS0_Pfi
        .type           _Z10vectorAdd1PKfS0_Pfi,@function
        .size           _Z10vectorAdd1PKfS0_Pfi,(.L_x_10 - _Z10vectorAdd1PKfS0_Pfi)
        .other          _Z10vectorAdd1PKfS0_Pfi,@"STO_CUDA_ENTRY STV_DEFAULT"
_Z10vectorAdd1PKfS0_Pfi:
.text._Z10vectorAdd1PKfS0_Pfi:
        /* <DEDUP_REMOVED lines=9> */
[----:B------:R-:W1:Y:S07]  /*0090*/  LDCU.64 UR4, c[0x0][0x358] ;  /* 0x00006b00ff0477ac */ /* 0x000e6e0008000a00 */
[----:B------:R-:W2:Y:S08]  /*00a0*/  LDC.64 R4, c[0x0][0x388] ;  /* 0x0000e200ff047b82 */ /* 0x000eb00000000a00 */
[----:B------:R-:W3:Y:S01]  /*00b0*/  LDC.64 R6, c[0x0][0x390] ;  /* 0x0000e400ff067b82 */ /* 0x000ee20000000a00 */
[----:B0-----:R-:W-:-:S06]  /*00c0*/  IMAD.WIDE R2, R9, 0x4, R2 ;  /* 0x0000000409027825 */ /* 0x001fcc00078e0202 */
[----:B-1----:R-:W4:Y:S01]  /*00d0*/  LDG.E R2, desc[UR4][R2.64] ;  /* 0x0000000402027981 */ /* 0x002f22000c1e1900 */
[----:B--2---:R-:W-:-:S06]  /*00e0*/  IMAD.WIDE R4, R9, 0x4, R4 ;  /* 0x0000000409047825 */ /* 0x004fcc00078e0204 */
[----:B------:R-:W4:Y:S01]  /*00f0*/  LDG.E R5, desc[UR4][R4.64] ;  /* 0x0000000404057981 */ /* 0x000f22000c1e1900 */
[----:B---3--:R-:W-:-:S04]  /*0100*/  IMAD.WIDE R6, R9, 0x4, R6 ;  /* 0x0000000409067825 */ /* 0x008fc800078e0206 */
[----:B----4-:R-:W-:-:S05]  /*0110*/  FADD R9, R2, R5 ;  /* 0x0000000502097221 */ /* 0x010fca0000000000 */
[----:B------:R-:W-:Y:S01]  /*0120*/  STG.E desc[UR4][R6.64], R9 ;  /* 0x0000000906007986 */ /* 0x000fe2000c101904 */
[----:B------:R-:W-:Y:S05]  /*0130*/  EXIT ;  /* 0x000000000000794d */ /* 0x000fea0003800000 */
.L_x_6:
        /* <DEDUP_REMOVED lines=12> */
.L_x_10:


//--------------------- .nv.shared.reserved.0     --------------------------
	.section	.nv.shared.reserved.0,"aw",@nobits
	.weak		__nv_reservedSMEM_offset_0_alias
	.size		__nv_reservedSMEM_offset_0_alias, 0, 64
	.other		__nv_reservedSMEM_offset_0_alias,@"STO_CUDA_RESERVED_SHARED STV_DEFAULT"
__nv_reservedSMEM_offset_0_alias:
	.zero		0
	.zero		64


//--------------------- .nv.constant0._Z17vectorAddDownwardPKfS0_Pfi --------------------------
	.section	.nv.constant0._Z17vectorAddDownwardPKfS0_Pfi,"a",@progbits
	.sectionflags	@""
	.align	4
.nv.constant0._Z17vectorAddDownwardPKfS0_Pfi:
	.zero		924


//--------------------- .nv.constant0._Z18vectorAdd_non_unifPKfS0_Pfi --------------------------
	.section	.nv.constant0._Z18vectorAdd_non_unifPKfS0_Pfi,"a",@progbits
	.sectionflags	@""
	.align	4
.nv.constant0._Z18vectorAdd_non_unifPKfS0_Pfi:
	.zero		924


//--------------------- .nv.constant0._Z9vectorAddPKfS0_Pfi --------------------------
	.section	.nv.constant0._Z9vectorAddPKfS0_Pfi,"a",@progbits
	.sectionflags	@""
	.align	4
.nv.constant0._Z9vectorAddPKfS0_Pfi:
	.zero		924


//--------------------- .nv.constant0._Z10vectorAdd1PKfS0_Pfi --------------------------
	.section	.nv.constant0._Z10vectorAdd1PKfS0_Pfi,"a",@progbits
	.sectionflags	@""
	.align	4
.nv.constant0._Z10vectorAdd1PKfS0_Pfi:
	.zero		924


//--------------------- SYMBOLS --------------------------

	.type		.nv.reservedSmem.offset0,@object
	.size		.nv.reservedSmem.offset0,0x4
